//
// Generated by NVIDIA NVVM Compiler
//
// Compiler Build ID: CL-36424714
// Cuda compilation tools, release 13.0, V13.0.88
// Based on NVVM 20.0.0
//

.version 9.0
.target sm_100
.address_size 64

	// .globl	_Z9say_hellov
.extern .func  (.param .b32 func_retval0) vprintf
(
	.param .b64 vprintf_param_0,
	.param .b64 vprintf_param_1
)
;
.global .align 1 .b8 $str[41] = {72, 101, 108, 108, 111, 32, 119, 111, 114, 108, 100, 32, 102, 114, 111, 109, 32, 116, 104, 114, 101, 97, 100, 32, 119, 105, 116, 104, 32, 105, 110, 100, 101, 120, 32, 37, 100, 33, 32, 10};

.visible .entry _Z9say_hellov()
{
	.local .align 8 .b8 	__local_depot0[8];
	.reg .b64 	%SP;
	.reg .b64 	%SPL;
	.reg .b32 	%r<7>;
	.reg .b64 	%rd<5>;

	mov.u64 	%SPL, __local_depot0;
	cvta.local.u64 	%SP, %SPL;
	add.u64 	%rd1, %SP, 0;
	add.u64 	%rd2, %SPL, 0;
	mov.u32 	%r1, %ntid.x;
	mov.u32 	%r2, %ctaid.x;
	mov.u32 	%r3, %tid.x;
	mad.lo.s32 	%r4, %r1, %r2, %r3;
	st.local.u32 	[%rd2], %r4;
	mov.u64 	%rd3, $str;
	cvta.global.u64 	%rd4, %rd3;
	{ // callseq 0, 0
	.param .b64 param0;
	st.param.b64 	[param0], %rd4;
	.param .b64 param1;
	st.param.b64 	[param1], %rd1;
	.param .b32 retval0;
	call.uni (retval0), 
	vprintf, 
	(
	param0, 
	param1
	);
	ld.param.b32 	%r5, [retval0];
	} // callseq 0
	ret;

}


// ===== COMPILED SASS (sm_100) =====

	.target	sm_100

	.elftype	@"ET_EXEC"


//--------------------- .note.nv.tkinfo           --------------------------
	.section	.note.nv.tkinfo,"",@"SHT_NOTE"
	.sectionflags	@"SHF_NOTE_NV_TKINFO"
	.tkinfo
        /*0018*/ 	.word	0x00000002
        /*0030*/ 	.string	""
        /*0030*/ 	.string	"ptxas"
        /*0030*/ 	.string	"Cuda compilation tools, release 13.0, V13.0.88"
        /*0030*/ 	.string	"Build cuda_13.0.r13.0/compiler.36424714_0"
        /*0030*/ 	.string	"-arch sm_100 -m 64 "



//--------------------- .note.nv.cuinfo           --------------------------
	.section	.note.nv.cuinfo,"",@"SHT_NOTE"
	.sectionflags	@"SHF_NOTE_NV_CUINFO"
        /*0018*/ 	.short	0x0002
        /*001a*/ 	.short	0x0064
        /*001c*/ 	.short	0x0082
	.zero		2


//--------------------- .nv.info                  --------------------------
	.section	.nv.info,"",@"SHT_CUDA_INFO"
	.align	4


	//----- nvinfo : EIATTR_REGCOUNT
	.align		4
        /*0000*/ 	.byte	0x04, 0x2f
        /*0002*/ 	.short	(.L_2 - .L_1)
	.align		4
.L_1:
        /*0004*/ 	.word	index@(_Z9say_hellov)
        /*0008*/ 	.word	0x00000018


	//----- nvinfo : EIATTR_FRAME_SIZE
	.align		4
.L_2:
        /*000c*/ 	.byte	0x04, 0x11
        /*000e*/ 	.short	(.L_4 - .L_3)
	.align		4
.L_3:
        /*0010*/ 	.word	index@(_Z9say_hellov)
        /*0014*/ 	.word	0x00000008


	//----- nvinfo : EIATTR_MIN_STACK_SIZE
	.align		4
.L_4:
        /*0018*/ 	.byte	0x04, 0x12
        /*001a*/ 	.short	(.L_6 - .L_5)
	.align		4
.L_5:
        /*001c*/ 	.word	index@(_Z9say_hellov)
        /*0020*/ 	.word	0x00000008
.L_6:


//--------------------- .nv.compat                --------------------------
	.section	.nv.compat,"",@"SHT_CUDA_COMPAT_INFO"
	.align	4
        /*0000*/ 	.byte	0x02, 0x09, 0x00, 0x00, 0x02, 0x02, 0x01, 0x00, 0x02, 0x05, 0x05, 0x00, 0x03, 0x07, 0x01, 0x01
        /*0010*/ 	.byte	0x02, 0x03, 0x00, 0x00, 0x02, 0x06, 0x01, 0x00, 0x04, 0x0b, 0x08, 0x00, 0x09, 0x00, 0x00, 0x00
        /*0020*/ 	.byte	0x00, 0x00, 0x00, 0x00


//--------------------- .nv.info._Z9say_hellov    --------------------------
	.section	.nv.info._Z9say_hellov,"",@"SHT_CUDA_INFO"
	.sectionflags	@""
	.align	4


	//----- nvinfo : EIATTR_CUDA_API_VERSION
	.align		4
        /*0000*/ 	.byte	0x04, 0x37
        /*0002*/ 	.short	(.L_8 - .L_7)
.L_7:
        /*0004*/ 	.word	0x00000082


	//----- nvinfo : EIATTR_SPARSE_MMA_MASK
	.align		4
.L_8:
        /*0008*/ 	.byte	0x03, 0x50
        /*000a*/ 	.short	0x0000


	//----- nvinfo : EIATTR_MAXREG_COUNT
	.align		4
        /*000c*/ 	.byte	0x03, 0x1b
        /*000e*/ 	.short	0x00ff


	//----- nvinfo : EIATTR_EXTERNS
	.align		4
        /*0010*/ 	.byte	0x04, 0x0f
        /*0012*/ 	.short	(.L_10 - .L_9)


	//   ....[0]....
	.align		4
.L_9:
        /*0014*/ 	.word	index@(vprintf)


	//----- nvinfo : EIATTR_MERCURY_ISA_VERSION
	.align		4
.L_10:
        /*0018*/ 	.byte	0x03, 0x5f
        /*001a*/ 	.short	0x0101


	//----- nvinfo : EIATTR_VRC_CTA_INIT_COUNT
	.align		4
        /*001c*/ 	.byte	0x02, 0x4a
	.zero		1
	.zero		1


	//----- nvinfo : EIATTR_SYSCALL_OFFSETS
	.align		4
        /*0020*/ 	.byte	0x04, 0x46
        /*0022*/ 	.short	(.L_12 - .L_11)


	//   ....[0]....
.L_11:
        /*0024*/ 	.word	0x00000110


	//----- nvinfo : EIATTR_EXIT_INSTR_OFFSETS
	.align		4
.L_12:
        /*0028*/ 	.byte	0x04, 0x1c
        /*002a*/ 	.short	(.L_14 - .L_13)


	//   ....[0]....
.L_13:
        /*002c*/ 	.word	0x00000120


	//----- nvinfo : EIATTR_SW_WAR
	.align		4
.L_14:
        /*0030*/ 	.byte	0x04, 0x36
        /*0032*/ 	.short	(.L_16 - .L_15)
.L_15:
        /*0034*/ 	.word	0x00000008
.L_16:


//--------------------- .nv.callgraph             --------------------------
	.section	.nv.callgraph,"",@"SHT_CUDA_CALLGRAPH"
	.align	4
	.sectionentsize	8
	.align		4
        /*0000*/ 	.word	0x00000000
	.align		4
        /*0004*/ 	.word	0xffffffff
	.align		4
        /*0008*/ 	.word	index@(_Z9say_hellov)
	.align		4
        /*000c*/ 	.word	index@(vprintf)
	.align		4
        /*0010*/ 	.word	0x00000000
	.align		4
        /*0014*/ 	.word	0xfffffffe
	.align		4
        /*0018*/ 	.word	0x00000000
	.align		4
        /*001c*/ 	.word	0xfffffffd
	.align		4
        /*0020*/ 	.word	0x00000000
	.align		4
        /*0024*/ 	.word	0xfffffffc


//--------------------- .nv.constant4             --------------------------
	.section	.nv.constant4,"a",@progbits
	.align	8
	.align		8
.nv.constant4:
        /*0000*/ 	.dword	vprintf
	.align		8
        /*0008*/ 	.dword	$str


//--------------------- .text._Z9say_hellov       --------------------------
	.section	.text._Z9say_hellov,"ax",@progbits
	.align	128
        .global         _Z9say_hellov
        .type           _Z9say_hellov,@function
        .size           _Z9say_hellov,(.L_x_2 - _Z9say_hellov)
        .other          _Z9say_hellov,@"STO_CUDA_ENTRY STV_DEFAULT"
_Z9say_hellov:
.text._Z9say_hellov:
[----:B------:R-:W0:Y:S01]  /*0000*/  LDC R1, c[0x0][0x37c] ;  /* 0x0000df00ff017b82 */ /* 0x000e220000000800 */
[----:B------:R-:W1:Y:S01]  /*0010*/  S2R R0, SR_CTAID.X ;  /* 0x0000000000007919 */ /* 0x000e620000002500 */
[----:B------:R-:W2:Y:S01]  /*0020*/  LDCU UR5, c[0x0][0x2fc] ;  /* 0x00005f80ff0577ac */ /* 0x000ea20008000800 */
[----:B------:R-:W-:Y:S01]  /*0030*/  MOV R2, 0x0 ;  /* 0x0000000000027802 */ /* 0x000fe20000000f00 */
[----:B0-----:R-:W-:Y:S01]  /*0040*/  VIADD R1, R1, 0xfffffff8 ;  /* 0xfffffff801017836 */ /* 0x001fe20000000000 */
[----:B------:R-:W1:Y:S01]  /*0050*/  S2R R3, SR_TID.X ;  /* 0x0000000000037919 */ /* 0x000e620000002100 */
[----:B------:R-:W1:Y:S01]  /*0060*/  LDCU UR6, c[0x0][0x360] ;  /* 0x00006c00ff0677ac */ /* 0x000e620008000800 */
[----:B------:R-:W0:Y:S02]  /*0070*/  LDCU UR4, c[0x0][0x2f8] ;  /* 0x00005f00ff0477ac */ /* 0x000e240008000800 */
[----:B0-----:R-:W-:-:S05]  /*0080*/  IADD3 R6, P0, PT, R1, UR4, RZ ;  /* 0x0000000401067c10 */ /* 0x001fca000ff1e0ff */
[----:B--2---:R-:W-:Y:S02]  /*0090*/  IMAD.X R7, RZ, RZ, UR5, P0 ;  /* 0x00000005ff077e24 */ /* 0x004fe400080e06ff */
[----:B-1----:R-:W-:Y:S01]  /*00a0*/  IMAD R0, R0, UR6, R3 ;  /* 0x0000000600007c24 */ /* 0x002fe2000f8e0203 */
[----:B------:R-:W0:Y:S01]  /*00b0*/  LDCU.64 UR6, c[0x4][0x8] ;  /* 0x01000100ff0677ac */ /* 0x000e220008000a00 */
[----:B------:R-:W1:Y:S03]  /*00c0*/  LDC.64 R2, c[0x4][R2] ;  /* 0x0100000002027b82 */ /* 0x000e660000000a00 */
[----:B------:R2:W-:Y:S01]  /*00d0*/  STL [R1], R0 ;  /* 0x0000000001007387 */ /* 0x0005e20000100800 */
[----:B0-----:R-:W-:Y:S01]  /*00e0*/  IMAD.U32 R4, RZ, RZ, UR6 ;  /* 0x00000006ff047e24 */ /* 0x001fe2000f8e00ff */
[----:B--2---:R-:W-:-:S07]  /*00f0*/  MOV R5, UR7 ;  /* 0x0000000700057c02 */ /* 0x004fce0008000f00 */
[----:B------:R-:W-:-:S07]  /*0100*/  LEPC R20, `(.L_x_0) ;  /* 0x000000001014794e */ /* 0x000fce0000000000 */
[----:B-1----:R-:W-:Y:S05]  /*0110*/  CALL.ABS.NOINC R2 ;  /* 0x0000000002007343 */ /* 0x002fea0003c00000 */
.L_x_0:
[----:B------:R-:W-:Y:S05]  /*0120*/  EXIT ;  /* 0x000000000000794d */ /* 0x000fea0003800000 */
.L_x_1:
[----:B------:R-:W-:-:S00]  /*0130*/  BRA `(.L_x_1) ;  /* 0xfffffffc00fc7947 */ /* 0x000fc0000383ffff */
[----:B------:R-:W-:-:S00]  /*0140*/  NOP ;  /* 0x0000000000007918 */ /* 0x000fc00000000000 */
        /* <DEDUP_REMOVED lines=11> */
.L_x_2:


//--------------------- .nv.global.init           --------------------------
	.section	.nv.global.init,"aw",@progbits
.nv.global.init:
	.type		$str,@object
	.size		$str,(.L_0 - $str)
$str:
        /*0000*/ 	.byte	0x48, 0x65, 0x6c, 0x6c, 0x6f, 0x20, 0x77, 0x6f, 0x72, 0x6c, 0x64, 0x20, 0x66, 0x72, 0x6f, 0x6d
        /*0010*/ 	.byte	0x20, 0x74, 0x68, 0x72, 0x65, 0x61, 0x64, 0x20, 0x77, 0x69, 0x74, 0x68, 0x20, 0x69, 0x6e, 0x64
        /*0020*/ 	.byte	0x65, 0x78, 0x20, 0x25, 0x64, 0x21, 0x20, 0x0a, 0x00
.L_0:


//--------------------- .nv.shared.reserved.0     --------------------------
	.section	.nv.shared.reserved.0,"aw",@nobits
	.weak		__nv_reservedSMEM_offset_0_alias
	.size		__nv_reservedSMEM_offset_0_alias, 0, 64
	.other		__nv_reservedSMEM_offset_0_alias,@"STO_CUDA_RESERVED_SHARED STV_DEFAULT"
__nv_reservedSMEM_offset_0_alias:
	.zero		0
	.zero		64


//--------------------- .nv.constant0._Z9say_hellov --------------------------
	.section	.nv.constant0._Z9say_hellov,"a",@progbits
	.sectionflags	@""
	.align	4
.nv.constant0._Z9say_hellov:
	.zero		896


//--------------------- SYMBOLS --------------------------

	.type		.nv.reservedSmem.offset0,@object
	.size		.nv.reservedSmem.offset0,0x4
	.type		vprintf,@function
